//
// Generated by NVIDIA NVVM Compiler
//
// Compiler Build ID: CL-36424714
// Cuda compilation tools, release 13.0, V13.0.88
// Based on NVVM 20.0.0
//

.version 9.0
.target sm_100
.address_size 64

	// .globl	_Z15pairwiseProductPfS_S_i

.visible .entry _Z15pairwiseProductPfS_S_i(
	.param .u64 .ptr .align 1 _Z15pairwiseProductPfS_S_i_param_0,
	.param .u64 .ptr .align 1 _Z15pairwiseProductPfS_S_i_param_1,
	.param .u64 .ptr .align 1 _Z15pairwiseProductPfS_S_i_param_2,
	.param .u32 _Z15pairwiseProductPfS_S_i_param_3
)
{
	.reg .pred 	%p<2>;
	.reg .b32 	%r<6>;
	.reg .b32 	%f<4>;
	.reg .b64 	%rd<11>;

	ld.param.u64 	%rd1, [_Z15pairwiseProductPfS_S_i_param_0];
	ld.param.u64 	%rd2, [_Z15pairwiseProductPfS_S_i_param_1];
	ld.param.u64 	%rd3, [_Z15pairwiseProductPfS_S_i_param_2];
	ld.param.u32 	%r2, [_Z15pairwiseProductPfS_S_i_param_3];
	mov.u32 	%r3, %ctaid.x;
	mov.u32 	%r4, %ntid.x;
	mov.u32 	%r5, %tid.x;
	mad.lo.s32 	%r1, %r3, %r4, %r5;
	setp.ge.s32 	%p1, %r1, %r2;
	@%p1 bra 	$L__BB0_2;
	cvta.to.global.u64 	%rd4, %rd1;
	cvta.to.global.u64 	%rd5, %rd2;
	cvta.to.global.u64 	%rd6, %rd3;
	mul.wide.s32 	%rd7, %r1, 4;
	add.s64 	%rd8, %rd4, %rd7;
	ld.global.f32 	%f1, [%rd8];
	add.s64 	%rd9, %rd5, %rd7;
	ld.global.f32 	%f2, [%rd9];
	mul.f32 	%f3, %f1, %f2;
	add.s64 	%rd10, %rd6, %rd7;
	st.global.f32 	[%rd10], %f3;
$L__BB0_2:
	ret;

}


// ===== COMPILED SASS (sm_100) =====

	.target	sm_100

	.elftype	@"ET_EXEC"


//--------------------- .note.nv.tkinfo           --------------------------
	.section	.note.nv.tkinfo,"",@"SHT_NOTE"
	.sectionflags	@"SHF_NOTE_NV_TKINFO"
	.tkinfo
        /*0018*/ 	.word	0x00000002
        /*0030*/ 	.string	""
        /*0030*/ 	.string	"ptxas"
        /*0030*/ 	.string	"Cuda compilation tools, release 13.0, V13.0.88"
        /*0030*/ 	.string	"Build cuda_13.0.r13.0/compiler.36424714_0"
        /*0030*/ 	.string	"-arch sm_100 -m 64 "



//--------------------- .note.nv.cuinfo           --------------------------
	.section	.note.nv.cuinfo,"",@"SHT_NOTE"
	.sectionflags	@"SHF_NOTE_NV_CUINFO"
        /*0018*/ 	.short	0x0002
        /*001a*/ 	.short	0x0064
        /*001c*/ 	.short	0x0082
	.zero		2


//--------------------- .nv.info                  --------------------------
	.section	.nv.info,"",@"SHT_CUDA_INFO"
	.align	4


	//----- nvinfo : EIATTR_REGCOUNT
	.align		4
        /*0000*/ 	.byte	0x04, 0x2f
        /*0002*/ 	.short	(.L_1 - .L_0)
	.align		4
.L_0:
        /*0004*/ 	.word	index@(_Z15pairwiseProductPfS_S_i)
        /*0008*/ 	.word	0x0000000c


	//----- nvinfo : EIATTR_FRAME_SIZE
	.align		4
.L_1:
        /*000c*/ 	.byte	0x04, 0x11
        /*000e*/ 	.short	(.L_3 - .L_2)
	.align		4
.L_2:
        /*0010*/ 	.word	index@(_Z15pairwiseProductPfS_S_i)
        /*0014*/ 	.word	0x00000000


	//----- nvinfo : EIATTR_MIN_STACK_SIZE
	.align		4
.L_3:
        /*0018*/ 	.byte	0x04, 0x12
        /*001a*/ 	.short	(.L_5 - .L_4)
	.align		4
.L_4:
        /*001c*/ 	.word	index@(_Z15pairwiseProductPfS_S_i)
        /*0020*/ 	.word	0x00000000
.L_5:


//--------------------- .nv.compat                --------------------------
	.section	.nv.compat,"",@"SHT_CUDA_COMPAT_INFO"
	.align	4
        /*0000*/ 	.byte	0x02, 0x09, 0x00, 0x00, 0x02, 0x02, 0x01, 0x00, 0x02, 0x05, 0x05, 0x00, 0x03, 0x07, 0x01, 0x01
        /*0010*/ 	.byte	0x02, 0x03, 0x00, 0x00, 0x02, 0x06, 0x01, 0x00, 0x04, 0x0b, 0x08, 0x00, 0x09, 0x00, 0x00, 0x00
        /*0020*/ 	.byte	0x00, 0x00, 0x00, 0x00


//--------------------- .nv.info._Z15pairwiseProductPfS_S_i --------------------------
	.section	.nv.info._Z15pairwiseProductPfS_S_i,"",@"SHT_CUDA_INFO"
	.sectionflags	@""
	.align	4


	//----- nvinfo : EIATTR_CUDA_API_VERSION
	.align		4
        /*0000*/ 	.byte	0x04, 0x37
        /*0002*/ 	.short	(.L_7 - .L_6)
.L_6:
        /*0004*/ 	.word	0x00000082


	//----- nvinfo : EIATTR_KPARAM_INFO
	.align		4
.L_7:
        /*0008*/ 	.byte	0x04, 0x17
        /*000a*/ 	.short	(.L_9 - .L_8)
.L_8:
        /*000c*/ 	.word	0x00000000
        /*0010*/ 	.short	0x0003
        /*0012*/ 	.short	0x0018
        /*0014*/ 	.byte	0x00, 0xf0, 0x11, 0x00


	//----- nvinfo : EIATTR_KPARAM_INFO
	.align		4
.L_9:
        /*0018*/ 	.byte	0x04, 0x17
        /*001a*/ 	.short	(.L_11 - .L_10)
.L_10:
        /*001c*/ 	.word	0x00000000
        /*0020*/ 	.short	0x0002
        /*0022*/ 	.short	0x0010
        /*0024*/ 	.byte	0x00, 0xf5, 0x21, 0x00


	//----- nvinfo : EIATTR_KPARAM_INFO
	.align		4
.L_11:
        /*0028*/ 	.byte	0x04, 0x17
        /*002a*/ 	.short	(.L_13 - .L_12)
.L_12:
        /*002c*/ 	.word	0x00000000
        /*0030*/ 	.short	0x0001
        /*0032*/ 	.short	0x0008
        /*0034*/ 	.byte	0x00, 0xf5, 0x21, 0x00


	//----- nvinfo : EIATTR_KPARAM_INFO
	.align		4
.L_13:
        /*0038*/ 	.byte	0x04, 0x17
        /*003a*/ 	.short	(.L_15 - .L_14)
.L_14:
        /*003c*/ 	.word	0x00000000
        /*0040*/ 	.short	0x0000
        /*0042*/ 	.short	0x0000
        /*0044*/ 	.byte	0x00, 0xf5, 0x21, 0x00


	//----- nvinfo : EIATTR_SPARSE_MMA_MASK
	.align		4
.L_15:
        /*0048*/ 	.byte	0x03, 0x50
        /*004a*/ 	.short	0x0000


	//----- nvinfo : EIATTR_MAXREG_COUNT
	.align		4
        /*004c*/ 	.byte	0x03, 0x1b
        /*004e*/ 	.short	0x00ff


	//----- nvinfo : EIATTR_MERCURY_ISA_VERSION
	.align		4
        /*0050*/ 	.byte	0x03, 0x5f
        /*0052*/ 	.short	0x0101


	//----- nvinfo : EIATTR_VRC_CTA_INIT_COUNT
	.align		4
        /*0054*/ 	.byte	0x02, 0x4a
	.zero		1
	.zero		1


	//----- nvinfo : EIATTR_EXIT_INSTR_OFFSETS
	.align		4
        /*0058*/ 	.byte	0x04, 0x1c
        /*005a*/ 	.short	(.L_17 - .L_16)


	//   ....[0]....
.L_16:
        /*005c*/ 	.word	0x00000070


	//   ....[1]....
        /*0060*/ 	.word	0x00000130


	//----- nvinfo : EIATTR_CBANK_PARAM_SIZE
	.align		4
.L_17:
        /*0064*/ 	.byte	0x03, 0x19
        /*0066*/ 	.short	0x001c


	//----- nvinfo : EIATTR_PARAM_CBANK
	.align		4
        /*0068*/ 	.byte	0x04, 0x0a
        /*006a*/ 	.short	(.L_19 - .L_18)
	.align		4
.L_18:
        /*006c*/ 	.word	index@(.nv.constant0._Z15pairwiseProductPfS_S_i)
        /*0070*/ 	.short	0x0380
        /*0072*/ 	.short	0x001c


	//----- nvinfo : EIATTR_SW_WAR
	.align		4
.L_19:
        /*0074*/ 	.byte	0x04, 0x36
        /*0076*/ 	.short	(.L_21 - .L_20)
.L_20:
        /*0078*/ 	.word	0x00000008
.L_21:


//--------------------- .nv.callgraph             --------------------------
	.section	.nv.callgraph,"",@"SHT_CUDA_CALLGRAPH"
	.align	4
	.sectionentsize	8
	.align		4
        /*0000*/ 	.word	0x00000000
	.align		4
        /*0004*/ 	.word	0xffffffff
	.align		4
        /*0008*/ 	.word	0x00000000
	.align		4
        /*000c*/ 	.word	0xfffffffe
	.align		4
        /*0010*/ 	.word	0x00000000
	.align		4
        /*0014*/ 	.word	0xfffffffd
	.align		4
        /*0018*/ 	.word	0x00000000
	.align		4
        /*001c*/ 	.word	0xfffffffc


//--------------------- .text._Z15pairwiseProductPfS_S_i --------------------------
	.section	.text._Z15pairwiseProductPfS_S_i,"ax",@progbits
	.align	128
        .global         _Z15pairwiseProductPfS_S_i
        .type           _Z15pairwiseProductPfS_S_i,@function
        .size           _Z15pairwiseProductPfS_S_i,(.L_x_1 - _Z15pairwiseProductPfS_S_i)
        .other          _Z15pairwiseProductPfS_S_i,@"STO_CUDA_ENTRY STV_DEFAULT"
_Z15pairwiseProductPfS_S_i:
.text._Z15pairwiseProductPfS_S_i:
[----:B------:R-:W-:Y:S01]  /*0000*/  LDC R1, c[0x0][0x37c] ;  /* 0x0000df00ff017b82 */ /* 0x000fe20000000800 */
[----:B------:R-:W0:Y:S07]  /*0010*/  S2R R0, SR_TID.X ;  /* 0x0000000000007919 */ /* 0x000e2e0000002100 */
[----:B------:R-:W0:Y:S01]  /*0020*/  S2UR UR4, SR_CTAID.X ;  /* 0x00000000000479c3 */ /* 0x000e220000002500 */
[----:B------:R-:W1:Y:S07]  /*0030*/  LDCU UR5, c[0x0][0x398] ;  /* 0x00007300ff0577ac */ /* 0x000e6e0008000800 */
[----:B------:R-:W0:Y:S02]  /*0040*/  LDC R9, c[0x0][0x360] ;  /* 0x0000d800ff097b82 */ /* 0x000e240000000800 */
[----:B0-----:R-:W-:-:S05]  /*0050*/  IMAD R9, R9, UR4, R0 ;  /* 0x0000000409097c24 */ /* 0x001fca000f8e0200 */
[----:B-1----:R-:W-:-:S13]  /*0060*/  ISETP.GE.AND P0, PT, R9, UR5, PT ;  /* 0x0000000509007c0c */ /* 0x002fda000bf06270 */
[----:B------:R-:W-:Y:S05]  /*0070*/  @P0 EXIT ;  /* 0x000000000000094d */ /* 0x000fea0003800000 */
[----:B------:R-:W0:Y:S01]  /*0080*/  LDC.64 R2, c[0x0][0x380] ;  /* 0x0000e000ff027b82 */ /* 0x000e220000000a00 */
[----:B------:R-:W1:Y:S07]  /*0090*/  LDCU.64 UR4, c[0x0][0x358] ;  /* 0x00006b00ff0477ac */ /* 0x000e6e0008000a00 */
[----:B------:R-:W2:Y:S08]  /*00a0*/  LDC.64 R4, c[0x0][0x388] ;  /* 0x0000e200ff047b82 */ /* 0x000eb00000000a00 */
[----:B------:R-:W3:Y:S01]  /*00b0*/  LDC.64 R6, c[0x0][0x390] ;  /* 0x0000e400ff067b82 */ /* 0x000ee20000000a00 */
[----:B0-----:R-:W-:-:S06]  /*00c0*/  IMAD.WIDE R2, R9, 0x4, R2 ;  /* 0x0000000409027825 */ /* 0x001fcc00078e0202 */
[----:B-1----:R-:W4:Y:S01]  /*00d0*/  LDG.E R2, desc[UR4][R2.64] ;  /* 0x0000000402027981 */ /* 0x002f22000c1e1900 */
[----:B--2---:R-:W-:-:S06]  /*00e0*/  IMAD.WIDE R4, R9, 0x4, R4 ;  /* 0x0000000409047825 */ /* 0x004fcc00078e0204 */
[----:B------:R-:W4:Y:S01]  /*00f0*/  LDG.E R5, desc[UR4][R4.64] ;  /* 0x0000000404057981 */ /* 0x000f22000c1e1900 */
[----:B---3--:R-:W-:-:S04]  /*0100*/  IMAD.WIDE R6, R9, 0x4, R6 ;  /* 0x0000000409067825 */ /* 0x008fc800078e0206 */
[----:B----4-:R-:W-:-:S05]  /*0110*/  FMUL R9, R2, R5 ;  /* 0x0000000502097220 */ /* 0x010fca0000400000 */
[----:B------:R-:W-:Y:S01]  /*0120*/  STG.E desc[UR4][R6.64], R9 ;  /* 0x0000000906007986 */ /* 0x000fe2000c101904 */
[----:B------:R-:W-:Y:S05]  /*0130*/  EXIT ;  /* 0x000000000000794d */ /* 0x000fea0003800000 */
.L_x_0:
[----:B------:R-:W-:-:S00]  /*0140*/  BRA `(.L_x_0) ;  /* 0xfffffffc00fc7947 */ /* 0x000fc0000383ffff */
[----:B------:R-:W-:-:S00]  /*0150*/  NOP ;  /* 0x0000000000007918 */ /* 0x000fc00000000000 */
        /* <DEDUP_REMOVED lines=10> */
.L_x_1:


//--------------------- .nv.shared.reserved.0     --------------------------
	.section	.nv.shared.reserved.0,"aw",@nobits
	.weak		__nv_reservedSMEM_offset_0_alias
	.size		__nv_reservedSMEM_offset_0_alias, 0, 64
	.other		__nv_reservedSMEM_offset_0_alias,@"STO_CUDA_RESERVED_SHARED STV_DEFAULT"
__nv_reservedSMEM_offset_0_alias:
	.zero		0
	.zero		64


//--------------------- .nv.constant0._Z15pairwiseProductPfS_S_i --------------------------
	.section	.nv.constant0._Z15pairwiseProductPfS_S_i,"a",@progbits
	.sectionflags	@""
	.align	4
.nv.constant0._Z15pairwiseProductPfS_S_i:
	.zero		924


//--------------------- SYMBOLS --------------------------

	.type		.nv.reservedSmem.offset0,@object
	.size		.nv.reservedSmem.offset0,0x4
